//
// Generated by NVIDIA NVVM Compiler
//
// Compiler Build ID: CL-36424714
// Cuda compilation tools, release 13.0, V13.0.88
// Based on NVVM 20.0.0
//

.version 9.0
.target sm_100
.address_size 64

	// .globl	_Z26MatrixMultiplicationKernelPiS_S_iii
// _ZZ26MatrixMultiplicationKernelPiS_S_iiiE8shared_M has been demoted
// _ZZ26MatrixMultiplicationKernelPiS_S_iiiE8shared_N has been demoted

.visible .entry _Z26MatrixMultiplicationKernelPiS_S_iii(
	.param .u64 .ptr .align 1 _Z26MatrixMultiplicationKernelPiS_S_iii_param_0,
	.param .u64 .ptr .align 1 _Z26MatrixMultiplicationKernelPiS_S_iii_param_1,
	.param .u64 .ptr .align 1 _Z26MatrixMultiplicationKernelPiS_S_iii_param_2,
	.param .u32 _Z26MatrixMultiplicationKernelPiS_S_iii_param_3,
	.param .u32 _Z26MatrixMultiplicationKernelPiS_S_iii_param_4,
	.param .u32 _Z26MatrixMultiplicationKernelPiS_S_iii_param_5
)
{
	.reg .pred 	%p<12>;
	.reg .b32 	%r<45>;
	.reg .b32 	%f<25>;
	.reg .b64 	%rd<13>;
	.reg .b64 	%fd<5>;
	// demoted variable
	.shared .align 4 .b8 _ZZ26MatrixMultiplicationKernelPiS_S_iiiE8shared_M[64];
	// demoted variable
	.shared .align 4 .b8 _ZZ26MatrixMultiplicationKernelPiS_S_iiiE8shared_N[64];
	ld.param.u64 	%rd3, [_Z26MatrixMultiplicationKernelPiS_S_iii_param_0];
	ld.param.u64 	%rd4, [_Z26MatrixMultiplicationKernelPiS_S_iii_param_1];
	ld.param.u64 	%rd5, [_Z26MatrixMultiplicationKernelPiS_S_iii_param_2];
	ld.param.u32 	%r17, [_Z26MatrixMultiplicationKernelPiS_S_iii_param_3];
	ld.param.u32 	%r18, [_Z26MatrixMultiplicationKernelPiS_S_iii_param_4];
	ld.param.u32 	%r19, [_Z26MatrixMultiplicationKernelPiS_S_iii_param_5];
	mov.u32 	%r21, %ctaid.x;
	mov.u32 	%r22, %ctaid.y;
	mov.u32 	%r1, %tid.x;
	mov.u32 	%r2, %tid.y;
	shl.b32 	%r23, %r22, 2;
	add.s32 	%r3, %r23, %r2;
	shl.b32 	%r24, %r21, 2;
	add.s32 	%r4, %r24, %r1;
	cvt.rn.f64.s32 	%fd2, %r18;
	mul.f64 	%fd3, %fd2, 0d3FD0000000000000;
	cvt.rpi.f64.f64 	%fd1, %fd3;
	setp.leu.f64 	%p1, %fd1, 0d0000000000000000;
	mov.b32 	%r44, 0;
	@%p1 bra 	$L__BB0_7;
	mad.lo.s32 	%r5, %r18, %r3, %r1;
	shl.b32 	%r26, %r2, 4;
	mov.u32 	%r27, _ZZ26MatrixMultiplicationKernelPiS_S_iiiE8shared_M;
	add.s32 	%r6, %r27, %r26;
	shl.b32 	%r28, %r1, 2;
	add.s32 	%r7, %r6, %r28;
	mov.u32 	%r29, _ZZ26MatrixMultiplicationKernelPiS_S_iiiE8shared_N;
	add.s32 	%r9, %r29, %r28;
	add.s32 	%r8, %r9, %r26;
	cvta.to.global.u64 	%rd1, %rd3;
	cvta.to.global.u64 	%rd2, %rd4;
	mov.b32 	%r42, 0;
	mov.u32 	%r44, %r42;
$L__BB0_2:
	setp.ge.s32 	%p2, %r3, %r17;
	shl.b32 	%r12, %r42, 2;
	add.s32 	%r13, %r12, %r2;
	add.s32 	%r30, %r12, %r1;
	setp.ge.s32 	%p3, %r30, %r18;
	mov.f32 	%f23, 0f00000000;
	or.pred  	%p4, %p2, %p3;
	@%p4 bra 	$L__BB0_4;
	add.s32 	%r32, %r5, %r12;
	mul.wide.s32 	%rd6, %r32, 4;
	add.s64 	%rd7, %rd1, %rd6;
	ld.global.u32 	%r33, [%rd7];
	cvt.rn.f32.s32 	%f23, %r33;
$L__BB0_4:
	setp.ge.s32 	%p5, %r4, %r19;
	st.shared.f32 	[%r7], %f23;
	setp.ge.s32 	%p6, %r13, %r18;
	mov.f32 	%f24, 0f00000000;
	or.pred  	%p7, %p6, %p5;
	@%p7 bra 	$L__BB0_6;
	mad.lo.s32 	%r35, %r13, %r19, %r4;
	mul.wide.s32 	%rd8, %r35, 4;
	add.s64 	%rd9, %rd2, %rd8;
	ld.global.u32 	%r36, [%rd9];
	cvt.rn.f32.s32 	%f24, %r36;
$L__BB0_6:
	st.shared.f32 	[%r8], %f24;
	bar.sync 	0;
	ld.shared.f32 	%f7, [%r6];
	ld.shared.f32 	%f8, [%r9];
	cvt.rn.f32.s32 	%f9, %r44;
	fma.rn.f32 	%f10, %f7, %f8, %f9;
	cvt.rzi.s32.f32 	%r37, %f10;
	ld.shared.f32 	%f11, [%r6+4];
	ld.shared.f32 	%f12, [%r9+16];
	cvt.rn.f32.s32 	%f13, %r37;
	fma.rn.f32 	%f14, %f11, %f12, %f13;
	cvt.rzi.s32.f32 	%r38, %f14;
	ld.shared.f32 	%f15, [%r6+8];
	ld.shared.f32 	%f16, [%r9+32];
	cvt.rn.f32.s32 	%f17, %r38;
	fma.rn.f32 	%f18, %f15, %f16, %f17;
	cvt.rzi.s32.f32 	%r39, %f18;
	ld.shared.f32 	%f19, [%r6+12];
	ld.shared.f32 	%f20, [%r9+48];
	cvt.rn.f32.s32 	%f21, %r39;
	fma.rn.f32 	%f22, %f19, %f20, %f21;
	cvt.rzi.s32.f32 	%r44, %f22;
	bar.sync 	0;
	add.s32 	%r42, %r42, 1;
	cvt.rn.f64.u32 	%fd4, %r42;
	setp.gt.f64 	%p8, %fd1, %fd4;
	@%p8 bra 	$L__BB0_2;
$L__BB0_7:
	setp.ge.s32 	%p9, %r3, %r17;
	setp.ge.s32 	%p10, %r4, %r19;
	or.pred  	%p11, %p9, %p10;
	@%p11 bra 	$L__BB0_9;
	mad.lo.s32 	%r41, %r19, %r3, %r4;
	cvta.to.global.u64 	%rd10, %rd5;
	mul.wide.u32 	%rd11, %r41, 4;
	add.s64 	%rd12, %rd10, %rd11;
	st.global.u32 	[%rd12], %r44;
$L__BB0_9:
	ret;

}


// ===== COMPILED SASS (sm_100) =====

	.target	sm_100

	.elftype	@"ET_EXEC"


//--------------------- .note.nv.tkinfo           --------------------------
	.section	.note.nv.tkinfo,"",@"SHT_NOTE"
	.sectionflags	@"SHF_NOTE_NV_TKINFO"
	.tkinfo
        /*0018*/ 	.word	0x00000002
        /*0030*/ 	.string	""
        /*0030*/ 	.string	"ptxas"
        /*0030*/ 	.string	"Cuda compilation tools, release 13.0, V13.0.88"
        /*0030*/ 	.string	"Build cuda_13.0.r13.0/compiler.36424714_0"
        /*0030*/ 	.string	"-arch sm_100 -m 64 "



//--------------------- .note.nv.cuinfo           --------------------------
	.section	.note.nv.cuinfo,"",@"SHT_NOTE"
	.sectionflags	@"SHF_NOTE_NV_CUINFO"
        /*0018*/ 	.short	0x0002
        /*001a*/ 	.short	0x0064
        /*001c*/ 	.short	0x0082
	.zero		2


//--------------------- .nv.info                  --------------------------
	.section	.nv.info,"",@"SHT_CUDA_INFO"
	.align	4


	//----- nvinfo : EIATTR_REGCOUNT
	.align		4
        /*0000*/ 	.byte	0x04, 0x2f
        /*0002*/ 	.short	(.L_1 - .L_0)
	.align		4
.L_0:
        /*0004*/ 	.word	index@(_Z26MatrixMultiplicationKernelPiS_S_iii)
        /*0008*/ 	.word	0x0000001e


	//----- nvinfo : EIATTR_FRAME_SIZE
	.align		4
.L_1:
        /*000c*/ 	.byte	0x04, 0x11
        /*000e*/ 	.short	(.L_3 - .L_2)
	.align		4
.L_2:
        /*0010*/ 	.word	index@(_Z26MatrixMultiplicationKernelPiS_S_iii)
        /*0014*/ 	.word	0x00000000


	//----- nvinfo : EIATTR_MIN_STACK_SIZE
	.align		4
.L_3:
        /*0018*/ 	.byte	0x04, 0x12
        /*001a*/ 	.short	(.L_5 - .L_4)
	.align		4
.L_4:
        /*001c*/ 	.word	index@(_Z26MatrixMultiplicationKernelPiS_S_iii)
        /*0020*/ 	.word	0x00000000
.L_5:


//--------------------- .nv.compat                --------------------------
	.section	.nv.compat,"",@"SHT_CUDA_COMPAT_INFO"
	.align	4
        /*0000*/ 	.byte	0x02, 0x09, 0x00, 0x00, 0x02, 0x02, 0x01, 0x00, 0x02, 0x05, 0x05, 0x00, 0x03, 0x07, 0x01, 0x01
        /*0010*/ 	.byte	0x02, 0x03, 0x00, 0x00, 0x02, 0x06, 0x01, 0x00, 0x04, 0x0b, 0x08, 0x00, 0x01, 0x00, 0x00, 0x00
        /*0020*/ 	.byte	0x00, 0x00, 0x00, 0x00


//--------------------- .nv.info._Z26MatrixMultiplicationKernelPiS_S_iii --------------------------
	.section	.nv.info._Z26MatrixMultiplicationKernelPiS_S_iii,"",@"SHT_CUDA_INFO"
	.sectionflags	@""
	.align	4


	//----- nvinfo : EIATTR_CUDA_API_VERSION
	.align		4
        /*0000*/ 	.byte	0x04, 0x37
        /*0002*/ 	.short	(.L_7 - .L_6)
.L_6:
        /*0004*/ 	.word	0x00000082


	//----- nvinfo : EIATTR_KPARAM_INFO
	.align		4
.L_7:
        /*0008*/ 	.byte	0x04, 0x17
        /*000a*/ 	.short	(.L_9 - .L_8)
.L_8:
        /*000c*/ 	.word	0x00000000
        /*0010*/ 	.short	0x0005
        /*0012*/ 	.short	0x0020
        /*0014*/ 	.byte	0x00, 0xf0, 0x11, 0x00


	//----- nvinfo : EIATTR_KPARAM_INFO
	.align		4
.L_9:
        /*0018*/ 	.byte	0x04, 0x17
        /*001a*/ 	.short	(.L_11 - .L_10)
.L_10:
        /*001c*/ 	.word	0x00000000
        /*0020*/ 	.short	0x0004
        /*0022*/ 	.short	0x001c
        /*0024*/ 	.byte	0x00, 0xf0, 0x11, 0x00


	//----- nvinfo : EIATTR_KPARAM_INFO
	.align		4
.L_11:
        /*0028*/ 	.byte	0x04, 0x17
        /*002a*/ 	.short	(.L_13 - .L_12)
.L_12:
        /*002c*/ 	.word	0x00000000
        /*0030*/ 	.short	0x0003
        /*0032*/ 	.short	0x0018
        /*0034*/ 	.byte	0x00, 0xf0, 0x11, 0x00


	//----- nvinfo : EIATTR_KPARAM_INFO
	.align		4
.L_13:
        /*0038*/ 	.byte	0x04, 0x17
        /*003a*/ 	.short	(.L_15 - .L_14)
.L_14:
        /*003c*/ 	.word	0x00000000
        /*0040*/ 	.short	0x0002
        /*0042*/ 	.short	0x0010
        /*0044*/ 	.byte	0x00, 0xf5, 0x21, 0x00


	//----- nvinfo : EIATTR_KPARAM_INFO
	.align		4
.L_15:
        /*0048*/ 	.byte	0x04, 0x17
        /*004a*/ 	.short	(.L_17 - .L_16)
.L_16:
        /*004c*/ 	.word	0x00000000
        /*0050*/ 	.short	0x0001
        /*0052*/ 	.short	0x0008
        /*0054*/ 	.byte	0x00, 0xf5, 0x21, 0x00


	//----- nvinfo : EIATTR_KPARAM_INFO
	.align		4
.L_17:
        /*0058*/ 	.byte	0x04, 0x17
        /*005a*/ 	.short	(.L_19 - .L_18)
.L_18:
        /*005c*/ 	.word	0x00000000
        /*0060*/ 	.short	0x0000
        /*0062*/ 	.short	0x0000
        /*0064*/ 	.byte	0x00, 0xf5, 0x21, 0x00


	//----- nvinfo : EIATTR_SPARSE_MMA_MASK
	.align		4
.L_19:
        /*0068*/ 	.byte	0x03, 0x50
        /*006a*/ 	.short	0x0000


	//----- nvinfo : EIATTR_MAXREG_COUNT
	.align		4
        /*006c*/ 	.byte	0x03, 0x1b
        /*006e*/ 	.short	0x00ff


	//----- nvinfo : EIATTR_NUM_BARRIERS
	.align		4
        /*0070*/ 	.byte	0x02, 0x4c
        /*0072*/ 	.byte	0x01
	.zero		1


	//----- nvinfo : EIATTR_MERCURY_ISA_VERSION
	.align		4
        /*0074*/ 	.byte	0x03, 0x5f
        /*0076*/ 	.short	0x0101


	//----- nvinfo : EIATTR_VRC_CTA_INIT_COUNT
	.align		4
        /*0078*/ 	.byte	0x02, 0x4a
	.zero		1
	.zero		1


	//----- nvinfo : EIATTR_EXIT_INSTR_OFFSETS
	.align		4
        /*007c*/ 	.byte	0x04, 0x1c
        /*007e*/ 	.short	(.L_21 - .L_20)


	//   ....[0]....
.L_20:
        /*0080*/ 	.word	0x000004c0


	//   ....[1]....
        /*0084*/ 	.word	0x00000510


	//----- nvinfo : EIATTR_CBANK_PARAM_SIZE
	.align		4
.L_21:
        /*0088*/ 	.byte	0x03, 0x19
        /*008a*/ 	.short	0x0024


	//----- nvinfo : EIATTR_PARAM_CBANK
	.align		4
        /*008c*/ 	.byte	0x04, 0x0a
        /*008e*/ 	.short	(.L_23 - .L_22)
	.align		4
.L_22:
        /*0090*/ 	.word	index@(.nv.constant0._Z26MatrixMultiplicationKernelPiS_S_iii)
        /*0094*/ 	.short	0x0380
        /*0096*/ 	.short	0x0024


	//----- nvinfo : EIATTR_SW_WAR
	.align		4
.L_23:
        /*0098*/ 	.byte	0x04, 0x36
        /*009a*/ 	.short	(.L_25 - .L_24)
.L_24:
        /*009c*/ 	.word	0x00000008
.L_25:


//--------------------- .nv.callgraph             --------------------------
	.section	.nv.callgraph,"",@"SHT_CUDA_CALLGRAPH"
	.align	4
	.sectionentsize	8
	.align		4
        /*0000*/ 	.word	0x00000000
	.align		4
        /*0004*/ 	.word	0xffffffff
	.align		4
        /*0008*/ 	.word	0x00000000
	.align		4
        /*000c*/ 	.word	0xfffffffe
	.align		4
        /*0010*/ 	.word	0x00000000
	.align		4
        /*0014*/ 	.word	0xfffffffd
	.align		4
        /*0018*/ 	.word	0x00000000
	.align		4
        /*001c*/ 	.word	0xfffffffc


//--------------------- .text._Z26MatrixMultiplicationKernelPiS_S_iii --------------------------
	.section	.text._Z26MatrixMultiplicationKernelPiS_S_iii,"ax",@progbits
	.align	128
        .global         _Z26MatrixMultiplicationKernelPiS_S_iii
        .type           _Z26MatrixMultiplicationKernelPiS_S_iii,@function
        .size           _Z26MatrixMultiplicationKernelPiS_S_iii,(.L_x_3 - _Z26MatrixMultiplicationKernelPiS_S_iii)
        .other          _Z26MatrixMultiplicationKernelPiS_S_iii,@"STO_CUDA_ENTRY STV_DEFAULT"
_Z26MatrixMultiplicationKernelPiS_S_iii:
.text._Z26MatrixMultiplicationKernelPiS_S_iii:
[----:B------:R-:W-:Y:S01]  /*0000*/  LDC R1, c[0x0][0x37c] ;  /* 0x0000df00ff017b82 */ /* 0x000fe20000000800 */
[----:B------:R-:W0:Y:S01]  /*0010*/  LDCU UR7, c[0x0][0x39c] ;  /* 0x00007380ff0777ac */ /* 0x000e220008000800 */
[----:B------:R-:W1:Y:S01]  /*0020*/  S2R R13, SR_CTAID.Y ;  /* 0x00000000000d7919 */ /* 0x000e620000002600 */
[----:B------:R-:W-:Y:S01]  /*0030*/  IMAD.MOV.U32 R11, RZ, RZ, RZ ;  /* 0x000000ffff0b7224 */ /* 0x000fe200078e00ff */
[----:B------:R-:W2:Y:S01]  /*0040*/  LDCU UR13, c[0x0][0x3a0] ;  /* 0x00007400ff0d77ac */ /* 0x000ea20008000800 */
[----:B------:R-:W1:Y:S01]  /*0050*/  S2R R0, SR_TID.Y ;  /* 0x0000000000007919 */ /* 0x000e620000002200 */
[----:B------:R-:W3:Y:S01]  /*0060*/  LDCU.64 UR8, c[0x0][0x358] ;  /* 0x00006b00ff0877ac */ /* 0x000ee20008000a00 */
[----:B------:R-:W4:Y:S01]  /*0070*/  S2R R5, SR_CTAID.X ;  /* 0x0000000000057919 */ /* 0x000f220000002500 */
[----:B------:R-:W4:Y:S01]  /*0080*/  S2R R10, SR_TID.X ;  /* 0x00000000000a7919 */ /* 0x000f220000002100 */
[----:B0-----:R-:W0:Y:S02]  /*0090*/  I2F.F64 R2, UR7 ;  /* 0x0000000700027d12 */ /* 0x001e240008201c00 */
[----:B0-----:R-:W-:Y:S01]  /*00a0*/  DMUL R2, R2, 0.25 ;  /* 0x3fd0000002027828 */ /* 0x001fe20000000000 */
[----:B-1----:R-:W-:-:S09]  /*00b0*/  IMAD R13, R13, 0x4, R0 ;  /* 0x000000040d0d7824 */ /* 0x002fd200078e0200 */
[----:B------:R-:W0:Y:S01]  /*00c0*/  FRND.F64.CEIL R2, R2 ;  /* 0x0000000200027313 */ /* 0x000e220000309800 */
[----:B----4-:R-:W-:Y:S01]  /*00d0*/  LEA R12, R5, R10, 0x2 ;  /* 0x0000000a050c7211 */ /* 0x010fe200078e10ff */
[----:B0-----:R-:W-:-:S14]  /*00e0*/  DSETP.GT.AND P0, PT, R2, RZ, PT ;  /* 0x000000ff0200722a */ /* 0x001fdc0003f04000 */
[----:B--23--:R-:W-:Y:S05]  /*00f0*/  @!P0 BRA `(.L_x_0) ;  /* 0x0000000000e48947 */ /* 0x00cfea0003800000 */
[----:B------:R-:W0:Y:S01]  /*0100*/  S2UR UR6, SR_CgaCtaId ;  /* 0x00000000000679c3 */ /* 0x000e220000008800 */
[----:B------:R-:W-:Y:S01]  /*0110*/  UMOV UR4, 0x400 ;  /* 0x0000040000047882 */ /* 0x000fe20000000000 */
[----:B------:R-:W-:Y:S01]  /*0120*/  IMAD R14, R13, UR7, R10 ;  /* 0x000000070d0e7c24 */ /* 0x000fe2000f8e020a */
[----:B------:R-:W-:Y:S01]  /*0130*/  UIADD3 UR5, UPT, UPT, UR4, 0x40, URZ ;  /* 0x0000004004057890 */ /* 0x000fe2000fffe0ff */
[----:B------:R-:W-:Y:S01]  /*0140*/  IMAD.MOV.U32 R15, RZ, RZ, RZ ;  /* 0x000000ffff0f7224 */ /* 0x000fe200078e00ff */
[----:B------:R-:W-:Y:S01]  /*0150*/  MOV R11, RZ ;  /* 0x000000ff000b7202 */ /* 0x000fe20000000f00 */
[----:B------:R-:W1:Y:S01]  /*0160*/  LDCU UR12, c[0x0][0x3a0] ;  /* 0x00007400ff0c77ac */ /* 0x000e620008000800 */
[----:B------:R-:W2:Y:S01]  /*0170*/  LDCU.64 UR10, c[0x0][0x398] ;  /* 0x00007300ff0a77ac */ /* 0x000ea20008000a00 */
[----:B0-----:R-:W-:Y:S02]  /*0180*/  ULEA UR4, UR6, UR4, 0x18 ;  /* 0x0000000406047291 */ /* 0x001fe4000f8ec0ff */
[----:B------:R-:W-:-:S04]  /*0190*/  ULEA UR5, UR6, UR5, 0x18 ;  /* 0x0000000506057291 */ /* 0x000fc8000f8ec0ff */
[----:B------:R-:W-:Y:S02]  /*01a0*/  LEA R17, R0, UR4, 0x4 ;  /* 0x0000000400117c11 */ /* 0x000fe4000f8e20ff */
[----:B------:R-:W-:-:S03]  /*01b0*/  LEA R19, R10, UR5, 0x2 ;  /* 0x000000050a137c11 */ /* 0x000fc6000f8e10ff */
[----:B------:R-:W-:Y:S01]  /*01c0*/  IMAD R16, R10, 0x4, R17 ;  /* 0x000000040a107824 */ /* 0x000fe200078e0211 */
[----:B-12---:R-:W-:-:S07]  /*01d0*/  LEA R18, R0, R19, 0x4 ;  /* 0x0000001300127211 */ /* 0x006fce00078e20ff */
.L_x_1:
[C---:B------:R-:W-:Y:S01]  /*01e0*/  IMAD R4, R15.reuse, 0x4, R10 ;  /* 0x000000040f047824 */ /* 0x040fe200078e020a */
[----:B------:R-:W-:Y:S02]  /*01f0*/  ISETP.GE.AND P0, PT, R12, UR12, PT ;  /* 0x0000000c0c007c0c */ /* 0x000fe4000bf06270 */
[----:B------:R-:W-:Y:S02]  /*0200*/  LEA R21, R15, R0, 0x2 ;  /* 0x000000000f157211 */ /* 0x000fe400078e10ff */
[----:B------:R-:W-:Y:S02]  /*0210*/  ISETP.GE.AND P1, PT, R4, UR11, PT ;  /* 0x0000000b04007c0c */ /* 0x000fe4000bf26270 */
[----:B------:R-:W-:Y:S02]  /*0220*/  ISETP.GE.OR P0, PT, R21, UR11, P0 ;  /* 0x0000000b15007c0c */ /* 0x000fe40008706670 */
[----:B------:R-:W-:-:S11]  /*0230*/  ISETP.GE.OR P1, PT, R13, UR10, P1 ;  /* 0x0000000a0d007c0c */ /* 0x000fd60008f26670 */
[----:B------:R-:W0:Y:S01]  /*0240*/  @!P0 LDC.64 R4, c[0x0][0x388] ;  /* 0x0000e200ff048b82 */ /* 0x000e220000000a00 */
[----:B------:R-:W-:Y:S02]  /*0250*/  @!P0 IMAD R21, R21, UR12, R12 ;  /* 0x0000000c15158c24 */ /* 0x000fe4000f8e020c */
[----:B------:R-:W-:-:S05]  /*0260*/  @!P1 IMAD R7, R15, 0x4, R14 ;  /* 0x000000040f079824 */ /* 0x000fca00078e020e */
[----:B-1----:R-:W1:Y:S01]  /*0270*/  @!P1 LDC.64 R8, c[0x0][0x380] ;  /* 0x0000e000ff089b82 */ /* 0x002e620000000a00 */
[----:B0-----:R-:W-:-:S06]  /*0280*/  @!P0 IMAD.WIDE R20, R21, 0x4, R4 ;  /* 0x0000000415148825 */ /* 0x001fcc00078e0204 */
[----:B------:R-:W2:Y:S01]  /*0290*/  @!P0 LDG.E R20, desc[UR8][R20.64] ;  /* 0x0000000814148981 */ /* 0x000ea2000c1e1900 */
[----:B-1----:R-:W-:-:S06]  /*02a0*/  @!P1 IMAD.WIDE R8, R7, 0x4, R8 ;  /* 0x0000000407089825 */ /* 0x002fcc00078e0208 */
[----:B------:R-:W3:Y:S01]  /*02b0*/  @!P1 LDG.E R8, desc[UR8][R8.64] ;  /* 0x0000000808089981 */ /* 0x000ee2000c1e1900 */
[----:B------:R-:W-:Y:S01]  /*02c0*/  MOV R23, RZ ;  /* 0x000000ff00177202 */ /* 0x000fe20000000f00 */
[----:B------:R-:W-:Y:S01]  /*02d0*/  IMAD.MOV.U32 R25, RZ, RZ, RZ ;  /* 0x000000ffff197224 */ /* 0x000fe200078e00ff */
[----:B------:R-:W-:Y:S02]  /*02e0*/  I2FP.F32.S32 R11, R11 ;  /* 0x0000000b000b7245 */ /* 0x000fe40000201400 */
[----:B------:R-:W-:Y:S02]  /*02f0*/  IADD3 R15, PT, PT, R15, 0x1, RZ ;  /* 0x000000010f0f7810 */ /* 0x000fe40007ffe0ff */
[----:B--2---:R-:W-:Y:S02]  /*0300*/  @!P0 I2FP.F32.S32 R25, R20 ;  /* 0x0000001400198245 */ /* 0x004fe40000201400 */
[----:B---3--:R-:W-:-:S05]  /*0310*/  @!P1 I2FP.F32.S32 R23, R8 ;  /* 0x0000000800179245 */ /* 0x008fca0000201400 */
[----:B------:R-:W-:Y:S04]  /*0320*/  STS [R16], R23 ;  /* 0x0000001710007388 */ /* 0x000fe80000000800 */
[----:B------:R-:W-:Y:S01]  /*0330*/  STS [R18], R25 ;  /* 0x0000001912007388 */ /* 0x000fe20000000800 */
[----:B------:R-:W-:Y:S06]  /*0340*/  BAR.SYNC.DEFER_BLOCKING 0x0 ;  /* 0x0000000000007b1d */ /* 0x000fec0000010000 */
[----:B------:R-:W-:Y:S04]  /*0350*/  LDS R27, [R19] ;  /* 0x00000000131b7984 */ /* 0x000fe80000000800 */
[----:B------:R-:W0:Y:S04]  /*0360*/  LDS.128 R4, [R17] ;  /* 0x0000000011047984 */ /* 0x000e280000000c00 */
[----:B------:R-:W1:Y:S04]  /*0370*/  LDS R8, [R19+0x10] ;  /* 0x0000100013087984 */ /* 0x000e680000000800 */
[----:B------:R-:W2:Y:S04]  /*0380*/  LDS R21, [R19+0x20] ;  /* 0x0000200013157984 */ /* 0x000ea80000000800 */
[----:B------:R-:W3:Y:S01]  /*0390*/  LDS R20, [R19+0x30] ;  /* 0x0000300013147984 */ /* 0x000ee20000000800 */
[----:B0-----:R-:W-:-:S06]  /*03a0*/  FFMA R11, R4, R27, R11 ;  /* 0x0000001b040b7223 */ /* 0x001fcc000000000b */
[----:B------:R-:W0:Y:S02]  /*03b0*/  F2I.TRUNC.NTZ R11, R11 ;  /* 0x0000000b000b7305 */ /* 0x000e24000020f100 */
[----:B0-----:R-:W-:-:S05]  /*03c0*/  I2FP.F32.S32 R9, R11 ;  /* 0x0000000b00097245 */ /* 0x001fca0000201400 */
[----:B-1----:R-:W-:-:S06]  /*03d0*/  FFMA R8, R8, R5, R9 ;  /* 0x0000000508087223 */ /* 0x002fcc0000000009 */
[----:B------:R-:W0:Y:S02]  /*03e0*/  F2I.TRUNC.NTZ R8, R8 ;  /* 0x0000000800087305 */ /* 0x000e24000020f100 */
[----:B0-----:R-:W-:-:S05]  /*03f0*/  I2FP.F32.S32 R4, R8 ;  /* 0x0000000800047245 */ /* 0x001fca0000201400 */
[----:B--2---:R-:W-:-:S06]  /*0400*/  FFMA R6, R21, R6, R4 ;  /* 0x0000000615067223 */ /* 0x004fcc0000000004 */
[----:B------:R-:W0:Y:S08]  /*0410*/  F2I.TRUNC.NTZ R6, R6 ;  /* 0x0000000600067305 */ /* 0x000e30000020f100 */
[----:B------:R-:W1:Y:S01]  /*0420*/  I2F.F64.U32 R4, R15 ;  /* 0x0000000f00047312 */ /* 0x000e620000201800 */
[----:B0-----:R-:W-:-:S05]  /*0430*/  I2FP.F32.S32 R9, R6 ;  /* 0x0000000600097245 */ /* 0x001fca0000201400 */
[----:B---3--:R-:W-:Y:S01]  /*0440*/  FFMA R7, R20, R7, R9 ;  /* 0x0000000714077223 */ /* 0x008fe20000000009 */
[----:B------:R-:W-:Y:S06]  /*0450*/  BAR.SYNC.DEFER_BLOCKING 0x0 ;  /* 0x0000000000007b1d */ /* 0x000fec0000010000 */
[----:B-1----:R-:W-:Y:S01]  /*0460*/  DSETP.GT.AND P0, PT, R2, R4, PT ;  /* 0x000000040200722a */ /* 0x002fe20003f04000 */
[----:B------:R0:W1:-:S13]  /*0470*/  F2I.TRUNC.NTZ R11, R7 ;  /* 0x00000007000b7305 */ /* 0x00005a000020f100 */
[----:B0-----:R-:W-:Y:S05]  /*0480*/  @P0 BRA `(.L_x_1) ;  /* 0xfffffffc00540947 */ /* 0x001fea000383ffff */
.L_x_0:
[----:B------:R-:W0:Y:S01]  /*0490*/  LDCU UR4, c[0x0][0x398] ;  /* 0x00007300ff0477ac */ /* 0x000e220008000800 */
[----:B------:R-:W-:-:S04]  /*04a0*/  ISETP.GE.AND P0, PT, R12, UR13, PT ;  /* 0x0000000d0c007c0c */ /* 0x000fc8000bf06270 */
[----:B0-----:R-:W-:-:S13]  /*04b0*/  ISETP.GE.OR P0, PT, R13, UR4, P0 ;  /* 0x000000040d007c0c */ /* 0x001fda0008706670 */
[----:B------:R-:W-:Y:S05]  /*04c0*/  @P0 EXIT ;  /* 0x000000000000094d */ /* 0x000fea0003800000 */
[----:B------:R-:W0:Y:S01]  /*04d0*/  LDC.64 R2, c[0x0][0x390] ;  /* 0x0000e400ff027b82 */ /* 0x000e220000000a00 */
[----:B------:R-:W-:-:S04]  /*04e0*/  IMAD R13, R13, UR13, R12 ;  /* 0x0000000d0d0d7c24 */ /* 0x000fc8000f8e020c */
[----:B0-----:R-:W-:-:S05]  /*04f0*/  IMAD.WIDE.U32 R2, R13, 0x4, R2 ;  /* 0x000000040d027825 */ /* 0x001fca00078e0002 */
[----:B-1----:R-:W-:Y:S01]  /*0500*/  STG.E desc[UR8][R2.64], R11 ;  /* 0x0000000b02007986 */ /* 0x002fe2000c101908 */
[----:B------:R-:W-:Y:S05]  /*0510*/  EXIT ;  /* 0x000000000000794d */ /* 0x000fea0003800000 */
.L_x_2:
[----:B------:R-:W-:-:S00]  /*0520*/  BRA `(.L_x_2) ;  /* 0xfffffffc00fc7947 */ /* 0x000fc0000383ffff */
[----:B------:R-:W-:-:S00]  /*0530*/  NOP ;  /* 0x0000000000007918 */ /* 0x000fc00000000000 */
        /* <DEDUP_REMOVED lines=12> */
.L_x_3:


//--------------------- .nv.shared._Z26MatrixMultiplicationKernelPiS_S_iii --------------------------
	.section	.nv.shared._Z26MatrixMultiplicationKernelPiS_S_iii,"aw",@nobits
	.sectionflags	@""
	.align	4
.nv.shared._Z26MatrixMultiplicationKernelPiS_S_iii:
	.zero		1152


//--------------------- .nv.shared.reserved.0     --------------------------
	.section	.nv.shared.reserved.0,"aw",@nobits
	.weak		__nv_reservedSMEM_offset_0_alias
	.size		__nv_reservedSMEM_offset_0_alias, 0, 64
	.other		__nv_reservedSMEM_offset_0_alias,@"STO_CUDA_RESERVED_SHARED STV_DEFAULT"
__nv_reservedSMEM_offset_0_alias:
	.zero		0
	.zero		64


//--------------------- .nv.constant0._Z26MatrixMultiplicationKernelPiS_S_iii --------------------------
	.section	.nv.constant0._Z26MatrixMultiplicationKernelPiS_S_iii,"a",@progbits
	.sectionflags	@""
	.align	4
.nv.constant0._Z26MatrixMultiplicationKernelPiS_S_iii:
	.zero		932


//--------------------- SYMBOLS --------------------------

	.type		.nv.reservedSmem.offset0,@object
	.size		.nv.reservedSmem.offset0,0x4
	.type		.nv.reservedSmem.cap,@object
	.size		.nv.reservedSmem.cap,0x4
